	.headerflags	@"EF_CUDA_TEXMODE_UNIFIED EF_CUDA_64BIT_ADDRESS EF_CUDA_ACCELERATORS EF_CUDA_SM90 EF_CUDA_VIRTUAL_SM(EF_CUDA_SM90)"
	.elftype	@"ET_EXEC"


//--------------------- .nv.info                  --------------------------
	.section	.nv.info,"",@"SHT_CUDA_INFO"
	.align	4


	//----- nvinfo : EIATTR_REGCOUNT
	.align		4
        /*0000*/ 	.byte	0x04, 0x2f
        /*0002*/ 	.short	(.L_3 - .L_2)
	.align		4
.L_2:
        /*0004*/ 	.word	index@(triton_poi_fused__native_batch_norm_legit_no_training_relu_50)
        /*0008*/ 	.word	0x00000020


	//----- nvinfo : EIATTR_MIN_STACK_SIZE
	.align		4
.L_3:
        /*000c*/ 	.byte	0x04, 0x12
        /*000e*/ 	.short	(.L_5 - .L_4)
	.align		4
.L_4:
        /*0010*/ 	.word	index@(triton_poi_fused__native_batch_norm_legit_no_training_relu_50)
        /*0014*/ 	.word	0x00000000


	//----- nvinfo : EIATTR_FRAME_SIZE
	.align		4
.L_5:
        /*0018*/ 	.byte	0x04, 0x11
        /*001a*/ 	.short	(.L_7 - .L_6)
	.align		4
.L_6:
        /*001c*/ 	.word	index@(triton_poi_fused__native_batch_norm_legit_no_training_relu_50)
        /*0020*/ 	.word	0x00000000


	//----- nvinfo : EIATTR_MIN_STACK_SIZE
	.align		4
.L_7:
        /*0024*/ 	.byte	0x04, 0x12
        /*0026*/ 	.short	(.L_9 - .L_8)
	.align		4
.L_8:
        /*0028*/ 	.word	index@(triton_poi_fused__native_batch_norm_legit_no_training_relu_50)
        /*002c*/ 	.word	0x00000000
.L_9:


//--------------------- .nv.info.triton_poi_fused__native_batch_norm_legit_no_training_relu_50 --------------------------
	.section	.nv.info.triton_poi_fused__native_batch_norm_legit_no_training_relu_50,"",@"SHT_CUDA_INFO"
	.sectionflags	@""
	.align	4


	//----- nvinfo : EIATTR_CUDA_API_VERSION
	.align		4
        /*0000*/ 	.byte	0x04, 0x37
        /*0002*/ 	.short	(.L_11 - .L_10)
.L_10:
        /*0004*/ 	.word	0x0000007c


	//----- nvinfo : EIATTR_KPARAM_INFO
	.align		4
.L_11:
        /*0008*/ 	.byte	0x04, 0x17
        /*000a*/ 	.short	(.L_13 - .L_12)
.L_12:
        /*000c*/ 	.word	0x00000000
        /*0010*/ 	.short	0x0007
        /*0012*/ 	.short	0x0034
        /*0014*/ 	.byte	0x00, 0xf0, 0x11, 0x00


	//----- nvinfo : EIATTR_KPARAM_INFO
	.align		4
.L_13:
        /*0018*/ 	.byte	0x04, 0x17
        /*001a*/ 	.short	(.L_15 - .L_14)
.L_14:
        /*001c*/ 	.word	0x00000000
        /*0020*/ 	.short	0x0006
        /*0022*/ 	.short	0x0030
        /*0024*/ 	.byte	0x00, 0xf0, 0x11, 0x00


	//----- nvinfo : EIATTR_KPARAM_INFO
	.align		4
.L_15:
        /*0028*/ 	.byte	0x04, 0x17
        /*002a*/ 	.short	(.L_17 - .L_16)
.L_16:
        /*002c*/ 	.word	0x00000000
        /*0030*/ 	.short	0x0005
        /*0032*/ 	.short	0x0028
        /*0034*/ 	.byte	0x00, 0xf4, 0x21, 0x00


	//----- nvinfo : EIATTR_KPARAM_INFO
	.align		4
.L_17:
        /*0038*/ 	.byte	0x04, 0x17
        /*003a*/ 	.short	(.L_19 - .L_18)
.L_18:
        /*003c*/ 	.word	0x00000000
        /*0040*/ 	.short	0x0004
        /*0042*/ 	.short	0x0020
        /*0044*/ 	.byte	0x00, 0xf4, 0x21, 0x00


	//----- nvinfo : EIATTR_KPARAM_INFO
	.align		4
.L_19:
        /*0048*/ 	.byte	0x04, 0x17
        /*004a*/ 	.short	(.L_21 - .L_20)
.L_20:
        /*004c*/ 	.word	0x00000000
        /*0050*/ 	.short	0x0003
        /*0052*/ 	.short	0x0018
        /*0054*/ 	.byte	0x00, 0xf4, 0x21, 0x00


	//----- nvinfo : EIATTR_KPARAM_INFO
	.align		4
.L_21:
        /*0058*/ 	.byte	0x04, 0x17
        /*005a*/ 	.short	(.L_23 - .L_22)
.L_22:
        /*005c*/ 	.word	0x00000000
        /*0060*/ 	.short	0x0002
        /*0062*/ 	.short	0x0010
        /*0064*/ 	.byte	0x00, 0xf4, 0x21, 0x00


	//----- nvinfo : EIATTR_KPARAM_INFO
	.align		4
.L_23:
        /*0068*/ 	.byte	0x04, 0x17
        /*006a*/ 	.short	(.L_25 - .L_24)
.L_24:
        /*006c*/ 	.word	0x00000000
        /*0070*/ 	.short	0x0001
        /*0072*/ 	.short	0x0008
        /*0074*/ 	.byte	0x00, 0xf4, 0x21, 0x00


	//----- nvinfo : EIATTR_KPARAM_INFO
	.align		4
.L_25:
        /*0078*/ 	.byte	0x04, 0x17
        /*007a*/ 	.short	(.L_27 - .L_26)
.L_26:
        /*007c*/ 	.word	0x00000000
        /*0080*/ 	.short	0x0000
        /*0082*/ 	.short	0x0000
        /*0084*/ 	.byte	0x00, 0xf4, 0x21, 0x00


	//----- nvinfo : EIATTR_SPARSE_MMA_MASK
	.align		4
.L_27:
        /*0088*/ 	.byte	0x03, 0x50
        /*008a*/ 	.short	0x0000


	//----- nvinfo : EIATTR_MAXREG_COUNT
	.align		4
        /*008c*/ 	.byte	0x03, 0x1b
        /*008e*/ 	.short	0x00ff


	//----- nvinfo : EIATTR_EXIT_INSTR_OFFSETS
	.align		4
        /*0090*/ 	.byte	0x04, 0x1c
        /*0092*/ 	.short	(.L_29 - .L_28)


	//   ....[0]....
.L_28:
        /*0094*/ 	.word	0x00000ab0


	//   ....[1]....
        /*0098*/ 	.word	0x00000b90


	//----- nvinfo : EIATTR_REQNTID
	.align		4
.L_29:
        /*009c*/ 	.byte	0x04, 0x10
        /*009e*/ 	.short	(.L_31 - .L_30)
.L_30:
        /*00a0*/ 	.word	0x00000080
        /*00a4*/ 	.word	0x00000001
        /*00a8*/ 	.word	0x00000001


	//----- nvinfo : EIATTR_CBANK_PARAM_SIZE
	.align		4
.L_31:
        /*00ac*/ 	.byte	0x03, 0x19
        /*00ae*/ 	.short	0x0038


	//----- nvinfo : EIATTR_PARAM_CBANK
	.align		4
        /*00b0*/ 	.byte	0x04, 0x0a
        /*00b2*/ 	.short	(.L_33 - .L_32)
	.align		4
.L_32:
        /*00b4*/ 	.word	index@(.nv.constant0.triton_poi_fused__native_batch_norm_legit_no_training_relu_50)
        /*00b8*/ 	.short	0x0210
        /*00ba*/ 	.short	0x0038


	//----- nvinfo : EIATTR_SW_WAR
	.align		4
.L_33:
        /*00bc*/ 	.byte	0x04, 0x36
        /*00be*/ 	.short	(.L_35 - .L_34)
.L_34:
        /*00c0*/ 	.word	0x00000008
.L_35:


//--------------------- .nv.callgraph             --------------------------
	.section	.nv.callgraph,"",@"SHT_CUDA_CALLGRAPH"
	.align	4
	.sectionentsize	8
	.align		4
        /*0000*/ 	.word	0x00000000
	.align		4
        /*0004*/ 	.word	0xffffffff
	.align		4
        /*0008*/ 	.word	0x00000000
	.align		4
        /*000c*/ 	.word	0xfffffffe
	.align		4
        /*0010*/ 	.word	0x00000000
	.align		4
        /*0014*/ 	.word	0xfffffffd
	.align		4
        /*0018*/ 	.word	0x00000000
	.align		4
        /*001c*/ 	.word	0xfffffffc


//--------------------- .nv.constant4             --------------------------
	.section	.nv.constant4,"a",@progbits
	.align	8
	.align		8
.nv.constant4:
        /*0000*/ 	.dword	_$_str
	.align		8
        /*0008*/ 	.dword	_$_str_$_2


//--------------------- .text.triton_poi_fused__native_batch_norm_legit_no_training_relu_50 --------------------------
	.section	.text.triton_poi_fused__native_batch_norm_legit_no_training_relu_50,"ax",@progbits
	.sectionflags	@"SHF_BARRIERS=1"
	.align	128
        .global         triton_poi_fused__native_batch_norm_legit_no_training_relu_50
        .type           triton_poi_fused__native_batch_norm_legit_no_training_relu_50,@function
        .size           triton_poi_fused__native_batch_norm_legit_no_training_relu_50,(.L_x_1 - triton_poi_fused__native_batch_norm_legit_no_training_relu_50)
        .other          triton_poi_fused__native_batch_norm_legit_no_training_relu_50,@"STO_CUDA_ENTRY STV_DEFAULT"
triton_poi_fused__native_batch_norm_legit_no_training_relu_50:
.text.triton_poi_fused__native_batch_norm_legit_no_training_relu_50:
[----:B------:R-:W0:Y:S01]  /*0000*/  LDC R1, c[0x0][0x28] ;  /* 0x00000a00ff017b82 */ /* 0x000e220000000800 */
[----:B------:R-:W1:Y:S01]  /*0010*/  S2R R14, SR_TID.X ;  /* 0x00000000000e7919 */ /* 0x000e620000002100 */
[----:B------:R-:W-:Y:S01]  /*0020*/  CS2R R10, SRZ ;  /* 0x00000000000a7805 */ /* 0x000fe2000001ff00 */
[----:B------:R-:W-:Y:S01]  /*0030*/  ULDC.64 UR6, c[0x0][0x208] ;  /* 0x0000820000067ab9 */ /* 0x000fe20000000a00 */
[----:B------:R-:W2:Y:S01]  /*0040*/  S2R R17, SR_CTAID.Y ;  /* 0x0000000000117919 */ /* 0x000ea20000002600 */
[----:B------:R-:W3:Y:S03]  /*0050*/  S2R R0, SR_CTAID.X ;  /* 0x0000000000007919 */ /* 0x000ee60000002500 */
[----:B------:R-:W4:Y:S01]  /*0060*/  S2UR UR5, SR_CgaCtaId ;  /* 0x00000000000579c3 */ /* 0x000f220000008800 */
[----:B------:R-:W-:-:S07]  /*0070*/  UMOV UR4, 0x400 ;  /* 0x0000040000047882 */ /* 0x000fce0000000000 */
[----:B------:R-:W5:Y:S01]  /*0080*/  LDC.64 R24, c[0x0][0x218] ;  /* 0x00008600ff187b82 */ /* 0x000f620000000a00 */
[----:B-1----:R-:W-:Y:S01]  /*0090*/  IMAD.SHL.U32 R16, R14, 0x4, RZ ;  /* 0x000000040e107824 */ /* 0x002fe200078e00ff */
[----:B------:R-:W-:-:S04]  /*00a0*/  SHF.R.U32.HI R7, RZ, 0x6, R14 ;  /* 0x00000006ff077819 */ /* 0x000fc8000001160e */
[----:B------:R-:W-:Y:S01]  /*00b0*/  LOP3.LUT R2, R16, 0xfc, RZ, 0xc0, !PT ;  /* 0x000000fc10027812 */ /* 0x000fe200078ec0ff */
[----:B---3--:R-:W-:-:S03]  /*00c0*/  IMAD.SHL.U32 R15, R0, 0x4, RZ ;  /* 0x00000004000f7824 */ /* 0x008fc600078e00ff */
[----:B--2---:R-:W-:Y:S02]  /*00d0*/  PRMT R4, R2, 0x6540, R17 ;  /* 0x0000654002047816 */ /* 0x004fe40000000011 */
[----:B------:R-:W1:Y:S02]  /*00e0*/  LDC.64 R2, c[0x0][0x210] ;  /* 0x00008400ff027b82 */ /* 0x000e640000000a00 */
[C---:B------:R-:W-:Y:S01]  /*00f0*/  ISETP.GE.AND P0, PT, R4.reuse, 0x500, PT ;  /* 0x000005000400780c */ /* 0x040fe20003f06270 */
[----:B------:R-:W-:-:S05]  /*0100*/  IMAD.HI R5, R4, 0x66666667, RZ ;  /* 0x6666666704057827 */ /* 0x000fca00078e02ff */
[----:B------:R-:W-:-:S04]  /*0110*/  SHF.R.U32.HI R6, RZ, 0x1f, R5 ;  /* 0x0000001fff067819 */ /* 0x000fc80000011605 */
[----:B------:R-:W-:Y:S02]  /*0120*/  LEA.HI.SX32 R5, R5, R6, 0x19 ;  /* 0x0000000605057211 */ /* 0x000fe400078fcaff */
[----:B------:R-:W-:-:S03]  /*0130*/  SGXT.U32 R6, R7, 0x1 ;  /* 0x000000010706781a */ /* 0x000fc60000000000 */
[----:B------:R-:W-:Y:S01]  /*0140*/  IMAD R8, R5, -0x140, R4 ;  /* 0xfffffec005087824 */ /* 0x000fe200078e0204 */
[----:B------:R-:W-:-:S03]  /*0150*/  LOP3.LUT R6, R15, R6, RZ, 0xfc, !PT ;  /* 0x000000060f067212 */ /* 0x000fc600078efcff */
[----:B------:R-:W-:Y:S01]  /*0160*/  IMAD R5, R5, 0x500, R8 ;  /* 0x0000050005057824 */ /* 0x000fe200078e0208 */
[C---:B------:R-:W-:Y:S02]  /*0170*/  ISETP.LT.AND P1, PT, R6.reuse, 0x4, !P0 ;  /* 0x000000040600780c */ /* 0x040fe40004721270 */
[----:B------:R-:W-:Y:S01]  /*0180*/  CS2R R8, SRZ ;  /* 0x0000000000087805 */ /* 0x000fe2000001ff00 */
[C---:B------:R-:W-:Y:S01]  /*0190*/  IMAD R5, R6.reuse, 0x140, R5 ;  /* 0x0000014006057824 */ /* 0x040fe200078e0205 */
[----:B------:R-:W-:-:S03]  /*01a0*/  LOP3.LUT R6, R6, 0x2, RZ, 0xfc, !PT ;  /* 0x0000000206067812 */ /* 0x000fc600078efcff */
[----:B-1----:R-:W-:Y:S01]  /*01b0*/  IMAD.WIDE R12, R5, 0x4, R2 ;  /* 0x00000004050c7825 */ /* 0x002fe200078e0202 */
[----:B------:R-:W-:-:S03]  /*01c0*/  ISETP.LT.AND P0, PT, R6, 0x4, !P0 ;  /* 0x000000040600780c */ /* 0x000fc60004701270 */
[----:B------:R-:W-:Y:S02]  /*01d0*/  VIADD R19, R5, 0x280 ;  /* 0x0000028005137836 */ /* 0x000fe40000000000 */
[----:B------:R1:W2:Y:S01]  /*01e0*/  @P1 LDG.E.EL.128 R8, desc[UR6][R12.64] ;  /* 0x000000060c081981 */ /* 0x0002a2000c2e1d00 */
[----:B------:R-:W-:Y:S02]  /*01f0*/  CS2R R4, SRZ ;  /* 0x0000000000047805 */ /* 0x000fe4000001ff00 */
[----:B------:R-:W-:Y:S01]  /*0200*/  CS2R R6, SRZ ;  /* 0x0000000000067805 */ /* 0x000fe2000001ff00 */
[----:B------:R-:W-:-:S05]  /*0210*/  IMAD.WIDE R18, R19, 0x4, R2 ;  /* 0x0000000413127825 */ /* 0x000fca00078e0202 */
[----:B------:R3:W2:Y:S01]  /*0220*/  @P0 LDG.E.EL.128 R4, desc[UR6][R18.64] ;  /* 0x0000000612040981 */ /* 0x0006a2000c2e1d00 */
[----:B-1----:R-:W-:Y:S01]  /*0230*/  SHF.R.U32.HI R13, RZ, 0x2, R14 ;  /* 0x00000002ff0d7819 */ /* 0x002fe2000001160e */
[----:B----4-:R-:W-:-:S03]  /*0240*/  UPRMT UR4, UR5, 0x654, UR4 ;  /* 0x0000065405047896 */ /* 0x010fc60008000004 */
[----:B------:R-:W-:Y:S02]  /*0250*/  LOP3.LUT R20, R13, 0x10, RZ, 0xc0, !PT ;  /* 0x000000100d147812 */ /* 0x000fe400078ec0ff */
[----:B------:R-:W-:-:S03]  /*0260*/  LOP3.LUT R16, R16, 0x1fc, RZ, 0xc0, !PT ;  /* 0x000001fc10107812 */ /* 0x000fc600078ec0ff */
[----:B---3--:R-:W-:Y:S01]  /*0270*/  VIADD R19, R20, UR4 ;  /* 0x0000000414137c36 */ /* 0x008fe20008000000 */
[----:B------:R-:W-:Y:S01]  /*0280*/  SHF.L.U32 R2, R14, 0x1, RZ ;  /* 0x000000010e027819 */ /* 0x000fe200000006ff */
[----:B------:R-:W1:Y:S02]  /*0290*/  LDC.64 R20, c[0x0][0x228] ;  /* 0x00008a00ff147b82 */ /* 0x000e640000000a00 */
[----:B------:R-:W-:Y:S01]  /*02a0*/  IMAD R28, R16, 0x4, R19 ;  /* 0x00000004101c7824 */ /* 0x000fe200078e0213 */
[----:B------:R-:W-:-:S04]  /*02b0*/  LOP3.LUT R22, R2, 0xfe, RZ, 0xc0, !PT ;  /* 0x000000fe02167812 */ /* 0x000fc800078ec0ff */
[----:B------:R-:W-:Y:S01]  /*02c0*/  PRMT R23, R22, 0x6540, R17 ;  /* 0x0000654016177816 */ /* 0x000fe20000000011 */
[----:B------:R-:W3:Y:S04]  /*02d0*/  LDC.64 R2, c[0x0][0x220] ;  /* 0x00008800ff027b82 */ /* 0x000ee80000000a00 */
[----:B------:R-:W-:-:S05]  /*02e0*/  IMAD.HI R12, R23, 0x66666667, RZ ;  /* 0x66666667170c7827 */ /* 0x000fca00078e02ff */
[----:B------:R-:W-:-:S04]  /*02f0*/  SHF.R.U32.HI R13, RZ, 0x1f, R12 ;  /* 0x0000001fff0d7819 */ /* 0x000fc8000001160c */
[----:B------:R-:W-:Y:S02]  /*0300*/  LEA.HI.SX32 R12, R12, R13, 0x19 ;  /* 0x0000000d0c0c7211 */ /* 0x000fe400078fcaff */
[----:B------:R-:W-:Y:S02]  /*0310*/  ISETP.GE.AND P0, PT, R23, 0x500, PT ;  /* 0x000005001700780c */ /* 0x000fe40003f06270 */
[----:B------:R-:W-:Y:S01]  /*0320*/  LEA R22, R22, UR4, 0x2 ;  /* 0x0000000416167c11 */ /* 0x000fe2000f8e10ff */
[----:B------:R-:W-:-:S04]  /*0330*/  IMAD R23, R12, -0x140, R23 ;  /* 0xfffffec00c177824 */ /* 0x000fc800078e0217 */
[----:B---3--:R-:W-:Y:S01]  /*0340*/  IMAD.WIDE R26, R23, 0x4, R2 ;  /* 0x00000004171a7825 */ /* 0x008fe200078e0202 */
[----:B------:R-:W-:-:S03]  /*0350*/  CS2R R18, SRZ ;  /* 0x0000000000127805 */ /* 0x000fc6000001ff00 */
[----:B-----5:R-:W-:-:S04]  /*0360*/  IMAD.WIDE R24, R23, 0x4, R24 ;  /* 0x0000000417187825 */ /* 0x020fc800078e0218 */
[----:B-1----:R-:W-:Y:S01]  /*0370*/  IMAD.WIDE R20, R23, 0x4, R20 ;  /* 0x0000000417147825 */ /* 0x002fe200078e0214 */
[----:B--2---:R1:W-:Y:S01]  /*0380*/  STS.128 [R28], R8 ;  /* 0x000000081c007388 */ /* 0x0043e20000000c00 */
[----:B------:R-:W-:Y:S08]  /*0390*/  BAR.SYNC.DEFER_BLOCKING 0x0 ;  /* 0x0000000000007b1d */ /* 0x000ff00000010000 */
[----:B-1----:R-:W1:Y:S01]  /*03a0*/  LDC.64 R10, c[0x0][0x230] ;  /* 0x00008c00ff0a7b82 */ /* 0x002e620000000a00 */
[----:B------:R-:W-:Y:S04]  /*03b0*/  LDS.64 R12, [R22] ;  /* 0x00000000160c7984 */ /* 0x000fe80000000a00 */
[----:B------:R-:W2:Y:S03]  /*03c0*/  LDS.64 R2, [R22+0x410] ;  /* 0x0004100016027984 */ /* 0x000ea60000000a00 */
[----:B------:R-:W-:Y:S06]  /*03d0*/  BAR.SYNC.DEFER_BLOCKING 0x0 ;  /* 0x0000000000007b1d */ /* 0x000fec0000010000 */
[----:B------:R3:W-:Y:S02]  /*03e0*/  STS.128 [R28], R4 ;  /* 0x000000041c007388 */ /* 0x0007e40000000c00 */
[----:B------:R-:W-:Y:S06]  /*03f0*/  BAR.SYNC.DEFER_BLOCKING 0x0 ;  /* 0x0000000000007b1d */ /* 0x000fec0000010000 */
[----:B------:R-:W4:Y:S01]  /*0400*/  @!P0 LDG.E.EL.64 R18, desc[UR6][R26.64] ;  /* 0x000000061a128981 */ /* 0x000f22000c2e1b00 */
[----:B------:R-:W-:-:S02]  /*0410*/  CS2R R8, SRZ ;  /* 0x0000000000087805 */ /* 0x000fc4000001ff00 */
[----:B---3--:R-:W-:Y:S02]  /*0420*/  CS2R R4, SRZ ;  /* 0x0000000000047805 */ /* 0x008fe4000001ff00 */
[----:B------:R-:W-:Y:S01]  /*0430*/  CS2R R6, SRZ ;  /* 0x0000000000067805 */ /* 0x000fe2000001ff00 */
[----:B-1----:R-:W-:Y:S02]  /*0440*/  IMAD.WIDE R28, R23, 0x4, R10 ;  /* 0x00000004171c7825 */ /* 0x002fe400078e020a */
[----:B------:R-:W1:Y:S04]  /*0450*/  LDS.64 R10, [R22] ;  /* 0x00000000160a7984 */ /* 0x000e680000000a00 */
[----:B------:R-:W2:Y:S04]  /*0460*/  @!P0 LDG.E.EL.64 R8, desc[UR6][R24.64] ;  /* 0x0000000618088981 */ /* 0x000ea8000c2e1b00 */
[----:B------:R-:W3:Y:S04]  /*0470*/  @!P0 LDG.E.EL.64 R4, desc[UR6][R20.64] ;  /* 0x0000000614048981 */ /* 0x000ee8000c2e1b00 */
[----:B------:R5:W3:Y:S02]  /*0480*/  @!P0 LDG.E.EL.64 R6, desc[UR6][R28.64] ;  /* 0x000000061c068981 */ /* 0x000ae4000c2e1b00 */
[----:B0----5:R-:W-:-:S05]  /*0490*/  IADD3 R29, R16, UR4, RZ ;  /* 0x00000004101d7c10 */ /* 0x021fca000fffe0ff */
[----:B------:R-:W-:Y:S02]  /*04a0*/  IMAD R16, R16, 0x4, R29 ;  /* 0x0000000410107824 */ /* 0x000fe400078e021d */
[----:B----4-:R-:W-:Y:S01]  /*04b0*/  FADD R23, R18, 0.0010000000474974513054 ;  /* 0x3a83126f12177421 */ /* 0x010fe20000000000 */
[----:B------:R-:W-:Y:S02]  /*04c0*/  FADD R24, R19, 0.0010000000474974513054 ;  /* 0x3a83126f13187421 */ /* 0x000fe40000000000 */
[----:B------:R0:W4:Y:S01]  /*04d0*/  LDS.64 R18, [R22+0x410] ;  /* 0x0004100016127984 */ /* 0x0001220000000a00 */
[----:B------:R-:W5:Y:S08]  /*04e0*/  MUFU.SQRT R26, R23 ;  /* 0x00000017001a7308 */ /* 0x000f700000002000 */
[----:B------:R-:W0:Y:S01]  /*04f0*/  MUFU.SQRT R25, R24 ;  /* 0x0000001800197308 */ /* 0x000e220000002000 */
[----:B-----5:R-:W-:-:S02]  /*0500*/  FSETP.GT.AND P0, PT, R26, 8.50705917302346158658e+37, PT ;  /* 0x7e8000001a00780b */ /* 0x020fc40003f04000 */
[----:B------:R-:W-:Y:S02]  /*0510*/  FSETP.GEU.AND P2, PT, R26, 1.175494350822287508e-38, PT ;  /* 0x008000001a00780b */ /* 0x000fe40003f4e000 */
[C---:B0-----:R-:W-:Y:S02]  /*0520*/  FSETP.GT.AND P1, PT, R25.reuse, 8.50705917302346158658e+37, PT ;  /* 0x7e8000001900780b */ /* 0x041fe40003f24000 */
[----:B------:R-:W-:-:S07]  /*0530*/  FSETP.GEU.AND P3, PT, R25, 1.175494350822287508e-38, PT ;  /* 0x008000001900780b */ /* 0x000fce0003f6e000 */
[----:B------:R-:W-:-:S04]  /*0540*/  @P0 FMUL R26, R26, 0.25 ;  /* 0x3e8000001a1a0820 */ /* 0x000fc80000400000 */
[----:B------:R-:W-:Y:S01]  /*0550*/  @!P2 FMUL R26, R26, 16777216 ;  /* 0x4b8000001a1aa820 */ /* 0x000fe20000400000 */
[----:B------:R-:W-:-:S04]  /*0560*/  @P1 FMUL R25, R25, 0.25 ;  /* 0x3e80000019191820 */ /* 0x000fc80000400000 */
[----:B------:R-:W-:Y:S01]  /*0570*/  @!P3 FMUL R25, R25, 16777216 ;  /* 0x4b8000001919b820 */ /* 0x000fe20000400000 */
[----:B------:R-:W0:Y:S01]  /*0580*/  MUFU.RCP R20, R26 ;  /* 0x0000001a00147308 */ /* 0x000e220000001000 */
[----:B------:R-:W-:Y:S01]  /*0590*/  SHF.L.U32 R23, R14, 0x3, RZ ;  /* 0x000000030e177819 */ /* 0x000fe200000006ff */
[----:B------:R-:W-:-:S06]  /*05a0*/  IMAD.MOV.U32 R22, RZ, RZ, 0x3e800000 ;  /* 0x3e800000ff167424 */ /* 0x000fcc00078e00ff */
[----:B------:R-:W5:Y:S01]  /*05b0*/  MUFU.RCP R21, R25 ;  /* 0x0000001900157308 */ /* 0x000f620000001000 */
[----:B------:R-:W-:Y:S02]  /*05c0*/  LOP3.LUT R24, R23, 0x3f8, RZ, 0xc0, !PT ;  /* 0x000003f817187812 */ /* 0x000fe400078ec0ff */
[C---:B------:R-:W-:Y:S02]  /*05d0*/  FSEL R23, R22.reuse, 1, P0 ;  /* 0x3f80000016177808 */ /* 0x040fe40000000000 */
[----:B------:R-:W-:-:S03]  /*05e0*/  FSEL R22, R22, 1, P1 ;  /* 0x3f80000016167808 */ /* 0x000fc60000800000 */
[----:B------:R-:W-:Y:S02]  /*05f0*/  @!P2 FMUL R23, R23, 16777216 ;  /* 0x4b8000001717a820 */ /* 0x000fe40000400000 */
[----:B------:R-:W-:Y:S01]  /*0600*/  @!P3 FMUL R22, R22, 16777216 ;  /* 0x4b8000001616b820 */ /* 0x000fe20000400000 */
[----:B------:R-:W-:Y:S01]  /*0610*/  LOP3.LUT R14, R14, 0x7f, RZ, 0xc0, !PT ;  /* 0x0000007f0e0e7812 */ /* 0x000fe200078ec0ff */
[----:B0-----:R-:W-:Y:S01]  /*0620*/  FMUL R20, R20, R23 ;  /* 0x0000001714147220 */ /* 0x001fe20000400000 */
[----:B------:R-:W-:Y:S02]  /*0630*/  VIADD R27, R24, UR4 ;  /* 0x00000004181b7c36 */ /* 0x000fe40008000000 */
[--C-:B--2---:R-:W-:Y:S01]  /*0640*/  FADD R23, R2, -R8.reuse ;  /* 0x8000000802177221 */ /* 0x104fe20000000000 */
[----:B-----5:R-:W-:Y:S01]  /*0650*/  FMUL R22, R21, R22 ;  /* 0x0000001615167220 */ /* 0x020fe20000400000 */
[--C-:B------:R-:W-:Y:S01]  /*0660*/  FADD R21, R12, -R8.reuse ;  /* 0x800000080c157221 */ /* 0x100fe20000000000 */
[----:B------:R-:W-:Y:S01]  /*0670*/  FADD R13, R13, -R9 ;  /* 0x800000090d0d7221 */ /* 0x000fe20000000000 */
[----:B------:R-:W-:Y:S01]  /*0680*/  PRMT R17, R14, 0x6540, R17 ;  /* 0x000065400e117816 */ /* 0x000fe20000000011 */
[----:B-1----:R-:W-:Y:S01]  /*0690*/  FADD R25, R10, -R8 ;  /* 0x800000080a197221 */ /* 0x002fe20000000000 */
[----:B------:R-:W-:-:S02]  /*06a0*/  IMAD R14, R24, 0x4, R27 ;  /* 0x00000004180e7824 */ /* 0x000fc400078e021b */
[--C-:B------:R-:W-:Y:S01]  /*06b0*/  FADD R3, R3, -R9.reuse ;  /* 0x8000000903037221 */ /* 0x100fe20000000000 */
[--C-:B------:R-:W-:Y:S01]  /*06c0*/  FADD R11, R11, -R9.reuse ;  /* 0x800000090b0b7221 */ /* 0x100fe20000000000 */
[----:B------:R-:W-:Y:S01]  /*06d0*/  FMUL R10, R22, R13 ;  /* 0x0000000d160a7220 */ /* 0x000fe20000400000 */
[C---:B------:R-:W-:Y:S01]  /*06e0*/  FMUL R21, R20.reuse, R21 ;  /* 0x0000001514157220 */ /* 0x040fe20000400000 */
[----:B------:R-:W-:Y:S01]  /*06f0*/  FMUL R23, R20, R23 ;  /* 0x0000001714177220 */ /* 0x000fe20000400000 */
[----:B----4-:R-:W-:Y:S01]  /*0700*/  FADD R27, R18, -R8 ;  /* 0x80000008121b7221 */ /* 0x010fe20000000000 */
[----:B------:R-:W-:Y:S01]  /*0710*/  FADD R19, R19, -R9 ;  /* 0x8000000913137221 */ /* 0x000fe20000000000 */
[C---:B------:R-:W-:Y:S01]  /*0720*/  FMUL R2, R22.reuse, R3 ;  /* 0x0000000316027220 */ /* 0x040fe20000400000 */
[----:B------:R-:W-:Y:S01]  /*0730*/  FMUL R8, R22, R11 ;  /* 0x0000000b16087220 */ /* 0x000fe20000400000 */
[-CC-:B---3--:R-:W-:Y:S01]  /*0740*/  FFMA R21, R21, R4.reuse, R6.reuse ;  /* 0x0000000415157223 */ /* 0x188fe20000000006 */
[--C-:B------:R-:W-:Y:S01]  /*0750*/  FFMA R10, R10, R5, R7.reuse ;  /* 0x000000050a0a7223 */ /* 0x100fe20000000007 */
[-CC-:B------:R-:W-:Y:S01]  /*0760*/  FFMA R23, R23, R4.reuse, R6.reuse ;  /* 0x0000000417177223 */ /* 0x180fe20000000006 */
[----:B------:R-:W-:Y:S01]  /*0770*/  FMUL R22, R22, R19 ;  /* 0x0000001316167220 */ /* 0x000fe20000400000 */
[C---:B------:R-:W-:Y:S01]  /*0780*/  FMUL R25, R20.reuse, R25 ;  /* 0x0000001914197220 */ /* 0x040fe20000400000 */
[----:B------:R-:W-:Y:S01]  /*0790*/  FMUL R27, R20, R27 ;  /* 0x0000001b141b7220 */ /* 0x000fe20000400000 */
[-CC-:B------:R-:W-:Y:S01]  /*07a0*/  FFMA R2, R2, R5.reuse, R7.reuse ;  /* 0x0000000502027223 */ /* 0x180fe20000000007 */
[----:B------:R-:W-:Y:S01]  /*07b0*/  FSETP.GEU.AND P2, PT, R21, RZ, PT ;  /* 0x000000ff1500720b */ /* 0x000fe20003f4e000 */
[-CC-:B------:R-:W-:Y:S01]  /*07c0*/  FFMA R25, R25, R4.reuse, R6.reuse ;  /* 0x0000000419197223 */ /* 0x180fe20000000006 */
[----:B------:R-:W-:Y:S01]  /*07d0*/  FFMA R27, R27, R4, R6 ;  /* 0x000000041b1b7223 */ /* 0x000fe20000000006 */
[----:B------:R-:W-:Y:S01]  /*07e0*/  BAR.SYNC.DEFER_BLOCKING 0x0 ;  /* 0x0000000000007b1d */ /* 0x000fe20000010000 */
[----:B------:R-:W-:Y:S01]  /*07f0*/  FSETP.GEU.AND P1, PT, R10, RZ, PT ;  /* 0x000000ff0a00720b */ /* 0x000fe20003f2e000 */
[-CC-:B------:R-:W-:Y:S01]  /*0800*/  FFMA R8, R8, R5.reuse, R7.reuse ;  /* 0x0000000508087223 */ /* 0x180fe20000000007 */
[----:B------:R-:W-:Y:S01]  /*0810*/  FSETP.GEU.AND P0, PT, R23, RZ, PT ;  /* 0x000000ff1700720b */ /* 0x000fe20003f0e000 */
[----:B------:R-:W-:Y:S01]  /*0820*/  FFMA R22, R22, R5, R7 ;  /* 0x0000000516167223 */ /* 0x000fe20000000007 */
[----:B------:R-:W-:-:S02]  /*0830*/  FSEL R21, R21, RZ, P2 ;  /* 0x000000ff15157208 */ /* 0x000fc40001000000 */
[----:B------:R-:W-:Y:S02]  /*0840*/  FSEL R3, R10, RZ, P1 ;  /* 0x000000ff0a037208 */ /* 0x000fe40000800000 */
[----:B------:R-:W-:Y:S02]  /*0850*/  FSEL R23, R23, RZ, P0 ;  /* 0x000000ff17177208 */ /* 0x000fe40000000000 */
[----:B------:R-:W-:Y:S02]  /*0860*/  FSETP.GEU.AND P4, PT, R2, RZ, PT ;  /* 0x000000ff0200720b */ /* 0x000fe40003f8e000 */
[----:B------:R-:W-:Y:S02]  /*0870*/  FSETP.GEU.AND P3, PT, R25, RZ, PT ;  /* 0x000000ff1900720b */ /* 0x000fe40003f6e000 */
[----:B------:R-:W-:Y:S02]  /*0880*/  FSETP.GEU.AND P2, PT, R8, RZ, PT ;  /* 0x000000ff0800720b */ /* 0x000fe40003f4e000 */
[----:B------:R-:W-:-:S02]  /*0890*/  FSETP.GEU.AND P1, PT, R27, RZ, PT ;  /* 0x000000ff1b00720b */ /* 0x000fc40003f2e000 */
[----:B------:R-:W-:Y:S02]  /*08a0*/  FSETP.GEU.AND P0, PT, R22, RZ, PT ;  /* 0x000000ff1600720b */ /* 0x000fe40003f0e000 */
[----:B------:R-:W-:Y:S02]  /*08b0*/  FSEL R9, R2, RZ, P4 ;  /* 0x000000ff02097208 */ /* 0x000fe40002000000 */
[----:B------:R-:W-:Y:S02]  /*08c0*/  FSEL R25, R25, RZ, P3 ;  /* 0x000000ff19197208 */ /* 0x000fe40001800000 */
[----:B------:R-:W-:Y:S02]  /*08d0*/  FSEL R27, R27, RZ, P1 ;  /* 0x000000ff1b1b7208 */ /* 0x000fe40000800000 */
[----:B------:R-:W-:Y:S02]  /*08e0*/  FSEL R11, R8, RZ, P2 ;  /* 0x000000ff080b7208 */ /* 0x000fe40001000000 */
[----:B------:R-:W-:Y:S01]  /*08f0*/  FSEL R13, R22, RZ, P0 ;  /* 0x000000ff160d7208 */ /* 0x000fe20000000000 */
[----:B------:R-:W-:Y:S04]  /*0900*/  STS [R14], R21 ;  /* 0x000000150e007388 */ /* 0x000fe80000000800 */
[----:B------:R0:W-:Y:S04]  /*0910*/  STS [R14+0x14], R3 ;  /* 0x000014030e007388 */ /* 0x0001e80000000800 */
[----:B------:R-:W-:Y:S04]  /*0920*/  STS [R14+0x4], R23 ;  /* 0x000004170e007388 */ /* 0x000fe80000000800 */
[----:B------:R1:W-:Y:S04]  /*0930*/  STS [R14+0x18], R9 ;  /* 0x000018090e007388 */ /* 0x0003e80000000800 */
[----:B------:R-:W-:Y:S04]  /*0940*/  STS [R14+0x8], R25 ;  /* 0x000008190e007388 */ /* 0x000fe80000000800 */
[----:B------:R-:W-:Y:S01]  /*0950*/  STS [R14+0xc], R27 ;  /* 0x00000c1b0e007388 */ /* 0x000fe20000000800 */
[----:B------:R-:W-:Y:S01]  /*0960*/  IMAD.HI R8, R17, 0x66666667, RZ ;  /* 0x6666666711087827 */ /* 0x000fe200078e02ff */
[----:B0-----:R-:W0:Y:S02]  /*0970*/  LDC.64 R2, c[0x0][0x238] ;  /* 0x00008e00ff027b82 */ /* 0x001e240000000a00 */
[----:B------:R-:W-:Y:S04]  /*0980*/  STS [R14+0x1c], R11 ;  /* 0x00001c0b0e007388 */ /* 0x000fe80000000800 */
[----:B------:R-:W-:Y:S02]  /*0990*/  STS [R14+0x20], R13 ;  /* 0x0000200d0e007388 */ /* 0x000fe40000000800 */
[----:B------:R-:W-:Y:S01]  /*09a0*/  BAR.SYNC.DEFER_BLOCKING 0x0 ;  /* 0x0000000000007b1d */ /* 0x000fe20000010000 */
[----:B-1----:R-:W-:-:S04]  /*09b0*/  SHF.R.U32.HI R9, RZ, 0x1f, R8 ;  /* 0x0000001fff097819 */ /* 0x002fc80000011608 */
[----:B------:R-:W-:Y:S01]  /*09c0*/  LEA.HI.SX32 R8, R8, R9, 0x19 ;  /* 0x0000000908087211 */ /* 0x000fe200078fcaff */
[----:B------:R-:W-:Y:S04]  /*09d0*/  LDS R4, [R16] ;  /* 0x0000000010047984 */ /* 0x000fe80000000800 */
[----:B------:R-:W-:Y:S04]  /*09e0*/  LDS R5, [R16+0x4] ;  /* 0x0000040010057984 */ /* 0x000fe80000000800 */
[----:B------:R-:W-:Y:S04]  /*09f0*/  LDS R6, [R16+0x8] ;  /* 0x0000080010067984 */ /* 0x000fe80000000800 */
[----:B------:R-:W1:Y:S01]  /*0a00*/  LDS R7, [R16+0xc] ;  /* 0x00000c0010077984 */ /* 0x000e620000000800 */
[----:B------:R-:W-:Y:S01]  /*0a10*/  IMAD R9, R8, -0x140, R17 ;  /* 0xfffffec008097824 */ /* 0x000fe200078e0211 */
[----:B------:R-:W-:-:S04]  /*0a20*/  ISETP.GE.AND P0, PT, R15, 0x4, PT ;  /* 0x000000040f00780c */ /* 0x000fc80003f06270 */
[----:B------:R-:W-:Y:S02]  /*0a30*/  IADD3 R9, R9, R0, RZ ;  /* 0x0000000009097210 */ /* 0x000fe40007ffe0ff */
[C---:B------:R-:W-:Y:S02]  /*0a40*/  ISETP.LT.AND P1, PT, R17.reuse, 0x500, !P0 ;  /* 0x000005001100780c */ /* 0x040fe40004721270 */
[----:B------:R-:W-:Y:S01]  /*0a50*/  LOP3.LUT R17, R17, 0x80, RZ, 0xfc, !PT ;  /* 0x0000008011117812 */ /* 0x000fe200078efcff */
[----:B------:R-:W-:-:S03]  /*0a60*/  IMAD R9, R8, 0x800, R9 ;  /* 0x0000080008097824 */ /* 0x000fc600078e0209 */
[----:B------:R-:W-:Y:S01]  /*0a70*/  ISETP.LT.AND P0, PT, R17, 0x500, !P0 ;  /* 0x000005001100780c */ /* 0x000fe20004701270 */
[----:B------:R-:W-:-:S04]  /*0a80*/  IMAD.SHL.U32 R9, R9, 0x4, RZ ;  /* 0x0000000409097824 */ /* 0x000fc800078e00ff */
[----:B0-----:R-:W-:-:S05]  /*0a90*/  IMAD.WIDE R8, R9, 0x4, R2 ;  /* 0x0000000409087825 */ /* 0x001fca00078e0202 */
[----:B-1----:R0:W-:Y:S03]  /*0aa0*/  @P1 STG.E.128 desc[UR6][R8.64], R4 ;  /* 0x0000000408001986 */ /* 0x0021e6000c101d06 */
[----:B0-----:R-:W-:Y:S05]  /*0ab0*/  @!P0 EXIT ;  /* 0x000000000000894d */ /* 0x001fea0003800000 */
[----:B0-----:R-:W-:Y:S01]  /*0ac0*/  LDS R4, [R16+0xa00] ;  /* 0x000a000010047984 */ /* 0x001fe20000000800 */
[----:B------:R-:W-:-:S03]  /*0ad0*/  IMAD.HI R8, R17, 0x66666667, RZ ;  /* 0x6666666711087827 */ /* 0x000fc600078e02ff */
[----:B------:R-:W-:Y:S02]  /*0ae0*/  LDS R5, [R16+0xa04] ;  /* 0x000a040010057984 */ /* 0x000fe40000000800 */
[----:B------:R-:W-:Y:S02]  /*0af0*/  SHF.R.U32.HI R9, RZ, 0x1f, R8 ;  /* 0x0000001fff097819 */ /* 0x000fe40000011608 */
[----:B------:R-:W-:Y:S02]  /*0b00*/  LDS R6, [R16+0xa08] ;  /* 0x000a080010067984 */ /* 0x000fe40000000800 */
[----:B------:R-:W-:Y:S02]  /*0b10*/  LEA.HI.SX32 R8, R8, R9, 0x19 ;  /* 0x0000000908087211 */ /* 0x000fe400078fcaff */
[----:B------:R-:W0:Y:S03]  /*0b20*/  LDS R7, [R16+0xa0c] ;  /* 0x000a0c0010077984 */ /* 0x000e260000000800 */
[----:B------:R-:W-:-:S05]  /*0b30*/  IMAD R17, R8, -0x140, R17 ;  /* 0xfffffec008117824 */ /* 0x000fca00078e0211 */
[----:B------:R-:W-:-:S05]  /*0b40*/  IADD3 R17, R17, R0, RZ ;  /* 0x0000000011117210 */ /* 0x000fca0007ffe0ff */
[----:B------:R-:W-:-:S05]  /*0b50*/  IMAD R9, R8, 0x800, R17 ;  /* 0x0000080008097824 */ /* 0x000fca00078e0211 */
[----:B------:R-:W-:-:S05]  /*0b60*/  SHF.L.U32 R9, R9, 0x2, RZ ;  /* 0x0000000209097819 */ /* 0x000fca00000006ff */
[----:B------:R-:W-:-:S05]  /*0b70*/  IMAD.WIDE R2, R9, 0x4, R2 ;  /* 0x0000000409027825 */ /* 0x000fca00078e0202 */
[----:B0-----:R-:W-:Y:S01]  /*0b80*/  STG.E.128 desc[UR6][R2.64], R4 ;  /* 0x0000000402007986 */ /* 0x001fe2000c101d06 */
[----:B------:R-:W-:Y:S05]  /*0b90*/  EXIT ;  /* 0x000000000000794d */ /* 0x000fea0003800000 */
.L_x_0:
[----:B------:R-:W-:-:S00]  /*0ba0*/  BRA `(.L_x_0) ;  /* 0xfffffffc00fc7947 */ /* 0x000fc0000383ffff */
[----:B------:R-:W-:-:S00]  /*0bb0*/  NOP ;  /* 0x0000000000007918 */ /* 0x000fc00000000000 */
        /* <DEDUP_REMOVED lines=12> */
.L_x_1:


//--------------------- .nv.global.init           --------------------------
	.section	.nv.global.init,"aw",@progbits
.nv.global.init:
	.type		_$_str,@object
	.size		_$_str,(_$_str_$_2 - _$_str)
_$_str:
        /*0000*/ 	.byte	0x5f, 0x5f, 0x43, 0x55, 0x44, 0x41, 0x5f, 0x46, 0x54, 0x5a, 0x00
	.type		_$_str_$_2,@object
	.size		_$_str_$_2,(.L_1 - _$_str_$_2)
_$_str_$_2:
        /*000b*/ 	.byte	0x5f, 0x5f, 0x43, 0x55, 0x44, 0x41, 0x5f, 0x50, 0x52, 0x45, 0x43, 0x5f, 0x53, 0x51, 0x52, 0x54
        /*001b*/ 	.byte	0x00
.L_1:


//--------------------- .nv.shared.triton_poi_fused__native_batch_norm_legit_no_training_relu_50 --------------------------
	.section	.nv.shared.triton_poi_fused__native_batch_norm_legit_no_training_relu_50,"aw",@nobits
	.sectionflags	@""
	.align	16
	.zero		1024


//--------------------- .nv.constant0.triton_poi_fused__native_batch_norm_legit_no_training_relu_50 --------------------------
	.section	.nv.constant0.triton_poi_fused__native_batch_norm_legit_no_training_relu_50,"a",@progbits
	.sectionflags	@""
	.align	4
.nv.constant0.triton_poi_fused__native_batch_norm_legit_no_training_relu_50:
	.zero		584
